//
// Generated by NVIDIA NVVM Compiler
//
// Compiler Build ID: CL-36424714
// Cuda compilation tools, release 13.0, V13.0.88
// Based on NVVM 20.0.0
//

.version 9.0
.target sm_100
.address_size 64

	// .globl	_Z4initjP17curandStateXORWOW
.global .align 4 .b8 precalc_xorwow_matrix[102400];
.global .align 4 .b8 precalc_xorwow_offset_matrix[102400];
.global .align 4 .b8 mrg32k3aM1[2304];
.global .align 4 .b8 mrg32k3aM2[2304];
.global .align 4 .b8 mrg32k3aM1SubSeq[2016];
.global .align 4 .b8 mrg32k3aM2SubSeq[2016];
.global .align 4 .b8 mrg32k3aM1Seq[2304];
.global .align 4 .b8 mrg32k3aM2Seq[2304];
.const .align 8 .b8 __cr_lgamma_table[72];

.visible .entry _Z4initjP17curandStateXORWOW(
	.param .u32 _Z4initjP17curandStateXORWOW_param_0,
	.param .u64 .ptr .align 1 _Z4initjP17curandStateXORWOW_param_1
)
{
	.reg .pred 	%p<24>;
	.reg .b32 	%r<409>;
	.reg .b64 	%rd<18>;

	ld.param.u32 	%r182, [_Z4initjP17curandStateXORWOW_param_0];
	ld.param.u64 	%rd8, [_Z4initjP17curandStateXORWOW_param_1];
	cvta.to.global.u64 	%rd9, %rd8;
	mov.u32 	%r183, %ntid.x;
	mov.u32 	%r184, %ctaid.x;
	mov.u32 	%r185, %tid.x;
	mad.lo.s32 	%r186, %r183, %r184, %r185;
	cvt.s64.s32 	%rd17, %r186;
	mul.wide.s32 	%rd10, %r186, 48;
	add.s64 	%rd2, %rd9, %rd10;
	xor.b32  	%r187, %r182, -1429050551;
	mul.lo.s32 	%r188, %r187, 1099087573;
	add.s32 	%r189, %r188, -638133224;
	add.s32 	%r190, %r188, 123456789;
	st.global.v2.u32 	[%rd2], {%r189, %r190};
	xor.b32  	%r191, %r188, 362436069;
	mov.b32 	%r192, -123459836;
	st.global.v2.u32 	[%rd2+8], {%r191, %r192};
	add.s32 	%r193, %r188, 5783321;
	mov.b32 	%r194, -589760388;
	st.global.v2.u32 	[%rd2+16], {%r194, %r193};
	setp.eq.s32 	%p1, %r186, 0;
	@%p1 bra 	$L__BB0_42;
	mov.b32 	%r315, 0;
	mov.u64 	%rd12, precalc_xorwow_matrix;
$L__BB0_2:
	and.b64  	%rd4, %rd17, 3;
	setp.eq.s64 	%p2, %rd4, 0;
	@%p2 bra 	$L__BB0_41;
	mul.wide.u32 	%rd11, %r315, 3200;
	add.s64 	%rd5, %rd12, %rd11;
	cvt.u32.u64 	%r2, %rd4;
	mov.b32 	%r316, 0;
$L__BB0_4:
	mov.b32 	%r329, 0;
	mov.u32 	%r330, %r329;
	mov.u32 	%r331, %r329;
	mov.u32 	%r332, %r329;
	mov.u32 	%r333, %r329;
	mov.u32 	%r322, %r329;
$L__BB0_5:
	mul.wide.u32 	%rd13, %r322, 4;
	add.s64 	%rd14, %rd2, %rd13;
	ld.global.u32 	%r10, [%rd14+4];
	shl.b32 	%r11, %r322, 5;
	mov.b32 	%r328, 0;
$L__BB0_6:
	.pragma "nounroll";
	shr.u32 	%r199, %r10, %r328;
	and.b32  	%r200, %r199, 1;
	setp.eq.b32 	%p3, %r200, 1;
	not.pred 	%p4, %p3;
	add.s32 	%r201, %r11, %r328;
	mul.lo.s32 	%r202, %r201, 5;
	mul.wide.u32 	%rd15, %r202, 4;
	add.s64 	%rd6, %rd5, %rd15;
	@%p4 bra 	$L__BB0_8;
	ld.global.u32 	%r203, [%rd6];
	xor.b32  	%r333, %r333, %r203;
	ld.global.u32 	%r204, [%rd6+4];
	xor.b32  	%r332, %r332, %r204;
	ld.global.u32 	%r205, [%rd6+8];
	xor.b32  	%r331, %r331, %r205;
	ld.global.u32 	%r206, [%rd6+12];
	xor.b32  	%r330, %r330, %r206;
	ld.global.u32 	%r207, [%rd6+16];
	xor.b32  	%r329, %r329, %r207;
$L__BB0_8:
	and.b32  	%r209, %r199, 2;
	setp.eq.s32 	%p5, %r209, 0;
	@%p5 bra 	$L__BB0_10;
	ld.global.u32 	%r210, [%rd6+20];
	xor.b32  	%r333, %r333, %r210;
	ld.global.u32 	%r211, [%rd6+24];
	xor.b32  	%r332, %r332, %r211;
	ld.global.u32 	%r212, [%rd6+28];
	xor.b32  	%r331, %r331, %r212;
	ld.global.u32 	%r213, [%rd6+32];
	xor.b32  	%r330, %r330, %r213;
	ld.global.u32 	%r214, [%rd6+36];
	xor.b32  	%r329, %r329, %r214;
$L__BB0_10:
	and.b32  	%r216, %r199, 4;
	setp.eq.s32 	%p6, %r216, 0;
	@%p6 bra 	$L__BB0_12;
	ld.global.u32 	%r217, [%rd6+40];
	xor.b32  	%r333, %r333, %r217;
	ld.global.u32 	%r218, [%rd6+44];
	xor.b32  	%r332, %r332, %r218;
	ld.global.u32 	%r219, [%rd6+48];
	xor.b32  	%r331, %r331, %r219;
	ld.global.u32 	%r220, [%rd6+52];
	xor.b32  	%r330, %r330, %r220;
	ld.global.u32 	%r221, [%rd6+56];
	xor.b32  	%r329, %r329, %r221;
$L__BB0_12:
	and.b32  	%r223, %r199, 8;
	setp.eq.s32 	%p7, %r223, 0;
	@%p7 bra 	$L__BB0_14;
	ld.global.u32 	%r224, [%rd6+60];
	xor.b32  	%r333, %r333, %r224;
	ld.global.u32 	%r225, [%rd6+64];
	xor.b32  	%r332, %r332, %r225;
	ld.global.u32 	%r226, [%rd6+68];
	xor.b32  	%r331, %r331, %r226;
	ld.global.u32 	%r227, [%rd6+72];
	xor.b32  	%r330, %r330, %r227;
	ld.global.u32 	%r228, [%rd6+76];
	xor.b32  	%r329, %r329, %r228;
$L__BB0_14:
	and.b32  	%r230, %r199, 16;
	setp.eq.s32 	%p8, %r230, 0;
	@%p8 bra 	$L__BB0_16;
	ld.global.u32 	%r231, [%rd6+80];
	xor.b32  	%r333, %r333, %r231;
	ld.global.u32 	%r232, [%rd6+84];
	xor.b32  	%r332, %r332, %r232;
	ld.global.u32 	%r233, [%rd6+88];
	xor.b32  	%r331, %r331, %r233;
	ld.global.u32 	%r234, [%rd6+92];
	xor.b32  	%r330, %r330, %r234;
	ld.global.u32 	%r235, [%rd6+96];
	xor.b32  	%r329, %r329, %r235;
$L__BB0_16:
	and.b32  	%r237, %r199, 32;
	setp.eq.s32 	%p9, %r237, 0;
	@%p9 bra 	$L__BB0_18;
	ld.global.u32 	%r238, [%rd6+100];
	xor.b32  	%r333, %r333, %r238;
	ld.global.u32 	%r239, [%rd6+104];
	xor.b32  	%r332, %r332, %r239;
	ld.global.u32 	%r240, [%rd6+108];
	xor.b32  	%r331, %r331, %r240;
	ld.global.u32 	%r241, [%rd6+112];
	xor.b32  	%r330, %r330, %r241;
	ld.global.u32 	%r242, [%rd6+116];
	xor.b32  	%r329, %r329, %r242;
$L__BB0_18:
	and.b32  	%r244, %r199, 64;
	setp.eq.s32 	%p10, %r244, 0;
	@%p10 bra 	$L__BB0_20;
	ld.global.u32 	%r245, [%rd6+120];
	xor.b32  	%r333, %r333, %r245;
	ld.global.u32 	%r246, [%rd6+124];
	xor.b32  	%r332, %r332, %r246;
	ld.global.u32 	%r247, [%rd6+128];
	xor.b32  	%r331, %r331, %r247;
	ld.global.u32 	%r248, [%rd6+132];
	xor.b32  	%r330, %r330, %r248;
	ld.global.u32 	%r249, [%rd6+136];
	xor.b32  	%r329, %r329, %r249;
$L__BB0_20:
	and.b32  	%r251, %r199, 128;
	setp.eq.s32 	%p11, %r251, 0;
	@%p11 bra 	$L__BB0_22;
	ld.global.u32 	%r252, [%rd6+140];
	xor.b32  	%r333, %r333, %r252;
	ld.global.u32 	%r253, [%rd6+144];
	xor.b32  	%r332, %r332, %r253;
	ld.global.u32 	%r254, [%rd6+148];
	xor.b32  	%r331, %r331, %r254;
	ld.global.u32 	%r255, [%rd6+152];
	xor.b32  	%r330, %r330, %r255;
	ld.global.u32 	%r256, [%rd6+156];
	xor.b32  	%r329, %r329, %r256;
$L__BB0_22:
	and.b32  	%r258, %r199, 256;
	setp.eq.s32 	%p12, %r258, 0;
	@%p12 bra 	$L__BB0_24;
	ld.global.u32 	%r259, [%rd6+160];
	xor.b32  	%r333, %r333, %r259;
	ld.global.u32 	%r260, [%rd6+164];
	xor.b32  	%r332, %r332, %r260;
	ld.global.u32 	%r261, [%rd6+168];
	xor.b32  	%r331, %r331, %r261;
	ld.global.u32 	%r262, [%rd6+172];
	xor.b32  	%r330, %r330, %r262;
	ld.global.u32 	%r263, [%rd6+176];
	xor.b32  	%r329, %r329, %r263;
$L__BB0_24:
	and.b32  	%r265, %r199, 512;
	setp.eq.s32 	%p13, %r265, 0;
	@%p13 bra 	$L__BB0_26;
	ld.global.u32 	%r266, [%rd6+180];
	xor.b32  	%r333, %r333, %r266;
	ld.global.u32 	%r267, [%rd6+184];
	xor.b32  	%r332, %r332, %r267;
	ld.global.u32 	%r268, [%rd6+188];
	xor.b32  	%r331, %r331, %r268;
	ld.global.u32 	%r269, [%rd6+192];
	xor.b32  	%r330, %r330, %r269;
	ld.global.u32 	%r270, [%rd6+196];
	xor.b32  	%r329, %r329, %r270;
$L__BB0_26:
	and.b32  	%r272, %r199, 1024;
	setp.eq.s32 	%p14, %r272, 0;
	@%p14 bra 	$L__BB0_28;
	ld.global.u32 	%r273, [%rd6+200];
	xor.b32  	%r333, %r333, %r273;
	ld.global.u32 	%r274, [%rd6+204];
	xor.b32  	%r332, %r332, %r274;
	ld.global.u32 	%r275, [%rd6+208];
	xor.b32  	%r331, %r331, %r275;
	ld.global.u32 	%r276, [%rd6+212];
	xor.b32  	%r330, %r330, %r276;
	ld.global.u32 	%r277, [%rd6+216];
	xor.b32  	%r329, %r329, %r277;
$L__BB0_28:
	and.b32  	%r279, %r199, 2048;
	setp.eq.s32 	%p15, %r279, 0;
	@%p15 bra 	$L__BB0_30;
	ld.global.u32 	%r280, [%rd6+220];
	xor.b32  	%r333, %r333, %r280;
	ld.global.u32 	%r281, [%rd6+224];
	xor.b32  	%r332, %r332, %r281;
	ld.global.u32 	%r282, [%rd6+228];
	xor.b32  	%r331, %r331, %r282;
	ld.global.u32 	%r283, [%rd6+232];
	xor.b32  	%r330, %r330, %r283;
	ld.global.u32 	%r284, [%rd6+236];
	xor.b32  	%r329, %r329, %r284;
$L__BB0_30:
	and.b32  	%r286, %r199, 4096;
	setp.eq.s32 	%p16, %r286, 0;
	@%p16 bra 	$L__BB0_32;
	ld.global.u32 	%r287, [%rd6+240];
	xor.b32  	%r333, %r333, %r287;
	ld.global.u32 	%r288, [%rd6+244];
	xor.b32  	%r332, %r332, %r288;
	ld.global.u32 	%r289, [%rd6+248];
	xor.b32  	%r331, %r331, %r289;
	ld.global.u32 	%r290, [%rd6+252];
	xor.b32  	%r330, %r330, %r290;
	ld.global.u32 	%r291, [%rd6+256];
	xor.b32  	%r329, %r329, %r291;
$L__BB0_32:
	and.b32  	%r293, %r199, 8192;
	setp.eq.s32 	%p17, %r293, 0;
	@%p17 bra 	$L__BB0_34;
	ld.global.u32 	%r294, [%rd6+260];
	xor.b32  	%r333, %r333, %r294;
	ld.global.u32 	%r295, [%rd6+264];
	xor.b32  	%r332, %r332, %r295;
	ld.global.u32 	%r296, [%rd6+268];
	xor.b32  	%r331, %r331, %r296;
	ld.global.u32 	%r297, [%rd6+272];
	xor.b32  	%r330, %r330, %r297;
	ld.global.u32 	%r298, [%rd6+276];
	xor.b32  	%r329, %r329, %r298;
$L__BB0_34:
	and.b32  	%r300, %r199, 16384;
	setp.eq.s32 	%p18, %r300, 0;
	@%p18 bra 	$L__BB0_36;
	ld.global.u32 	%r301, [%rd6+280];
	xor.b32  	%r333, %r333, %r301;
	ld.global.u32 	%r302, [%rd6+284];
	xor.b32  	%r332, %r332, %r302;
	ld.global.u32 	%r303, [%rd6+288];
	xor.b32  	%r331, %r331, %r303;
	ld.global.u32 	%r304, [%rd6+292];
	xor.b32  	%r330, %r330, %r304;
	ld.global.u32 	%r305, [%rd6+296];
	xor.b32  	%r329, %r329, %r305;
$L__BB0_36:
	and.b32  	%r307, %r199, 32768;
	setp.eq.s32 	%p19, %r307, 0;
	@%p19 bra 	$L__BB0_38;
	ld.global.u32 	%r308, [%rd6+300];
	xor.b32  	%r333, %r333, %r308;
	ld.global.u32 	%r309, [%rd6+304];
	xor.b32  	%r332, %r332, %r309;
	ld.global.u32 	%r310, [%rd6+308];
	xor.b32  	%r331, %r331, %r310;
	ld.global.u32 	%r311, [%rd6+312];
	xor.b32  	%r330, %r330, %r311;
	ld.global.u32 	%r312, [%rd6+316];
	xor.b32  	%r329, %r329, %r312;
$L__BB0_38:
	add.s32 	%r328, %r328, 16;
	setp.ne.s32 	%p20, %r328, 32;
	@%p20 bra 	$L__BB0_6;
	mad.lo.s32 	%r313, %r322, -31, %r11;
	add.s32 	%r322, %r313, 1;
	setp.ne.s32 	%p21, %r322, 5;
	@%p21 bra 	$L__BB0_5;
	st.global.u32 	[%rd2+4], %r333;
	st.global.u32 	[%rd2+8], %r332;
	st.global.u32 	[%rd2+12], %r331;
	st.global.u32 	[%rd2+16], %r330;
	st.global.u32 	[%rd2+20], %r329;
	add.s32 	%r316, %r316, 1;
	setp.lt.u32 	%p22, %r316, %r2;
	@%p22 bra 	$L__BB0_4;
$L__BB0_41:
	shr.u64 	%rd7, %rd17, 2;
	add.s32 	%r315, %r315, 1;
	setp.gt.u64 	%p23, %rd17, 3;
	mov.u64 	%rd17, %rd7;
	@%p23 bra 	$L__BB0_2;
$L__BB0_42:
	mov.b32 	%r314, 0;
	st.global.v2.u32 	[%rd2+24], {%r314, %r314};
	st.global.u32 	[%rd2+32], %r314;
	mov.b64 	%rd16, 0;
	st.global.u64 	[%rd2+40], %rd16;
	ret;

}
	// .globl	_Z7randomsP17curandStateXORWOWPf
.visible .entry _Z7randomsP17curandStateXORWOWPf(
	.param .u64 .ptr .align 1 _Z7randomsP17curandStateXORWOWPf_param_0,
	.param .u64 .ptr .align 1 _Z7randomsP17curandStateXORWOWPf_param_1
)
{
	.reg .b32 	%r<20>;
	.reg .b32 	%f<4>;
	.reg .b64 	%rd<9>;

	ld.param.u64 	%rd1, [_Z7randomsP17curandStateXORWOWPf_param_0];
	ld.param.u64 	%rd2, [_Z7randomsP17curandStateXORWOWPf_param_1];
	cvta.to.global.u64 	%rd3, %rd2;
	cvta.to.global.u64 	%rd4, %rd1;
	mov.u32 	%r1, %ntid.x;
	mov.u32 	%r2, %ctaid.x;
	mov.u32 	%r3, %tid.x;
	mad.lo.s32 	%r4, %r1, %r2, %r3;
	mul.wide.s32 	%rd5, %r4, 48;
	add.s64 	%rd6, %rd4, %rd5;
	ld.global.v2.u32 	{%r5, %r6}, [%rd6];
	shr.u32 	%r7, %r6, 2;
	xor.b32  	%r8, %r7, %r6;
	ld.global.v2.u32 	{%r9, %r10}, [%rd6+8];
	ld.global.v2.u32 	{%r11, %r12}, [%rd6+16];
	st.global.v2.u32 	[%rd6+8], {%r10, %r11};
	shl.b32 	%r13, %r12, 4;
	shl.b32 	%r14, %r8, 1;
	xor.b32  	%r15, %r14, %r13;
	xor.b32  	%r16, %r15, %r8;
	xor.b32  	%r17, %r16, %r12;
	st.global.v2.u32 	[%rd6+16], {%r12, %r17};
	add.s32 	%r18, %r5, 362437;
	st.global.v2.u32 	[%rd6], {%r18, %r9};
	add.s32 	%r19, %r17, %r18;
	cvt.rn.f32.u32 	%f1, %r19;
	fma.rn.f32 	%f2, %f1, 0f2F800000, 0f2F000000;
	mul.f32 	%f3, %f2, 0f49742400;
	mul.wide.s32 	%rd7, %r4, 4;
	add.s64 	%rd8, %rd3, %rd7;
	st.global.f32 	[%rd8], %f3;
	ret;

}


// ===== COMPILED SASS (sm_100) =====

	.target	sm_100

	.elftype	@"ET_EXEC"


//--------------------- .note.nv.tkinfo           --------------------------
	.section	.note.nv.tkinfo,"",@"SHT_NOTE"
	.sectionflags	@"SHF_NOTE_NV_TKINFO"
	.tkinfo
        /*0018*/ 	.word	0x00000002
        /*0030*/ 	.string	""
        /*0030*/ 	.string	"ptxas"
        /*0030*/ 	.string	"Cuda compilation tools, release 13.0, V13.0.88"
        /*0030*/ 	.string	"Build cuda_13.0.r13.0/compiler.36424714_0"
        /*0030*/ 	.string	"-arch sm_100 -m 64 "



//--------------------- .note.nv.cuinfo           --------------------------
	.section	.note.nv.cuinfo,"",@"SHT_NOTE"
	.sectionflags	@"SHF_NOTE_NV_CUINFO"
        /*0018*/ 	.short	0x0002
        /*001a*/ 	.short	0x0064
        /*001c*/ 	.short	0x0082
	.zero		2


//--------------------- .nv.info                  --------------------------
	.section	.nv.info,"",@"SHT_CUDA_INFO"
	.align	4


	//----- nvinfo : EIATTR_REGCOUNT
	.align		4
        /*0000*/ 	.byte	0x04, 0x2f
        /*0002*/ 	.short	(.L_10 - .L_9)
	.align		4
.L_9:
        /*0004*/ 	.word	index@(_Z4initjP17curandStateXORWOW)
        /*0008*/ 	.word	0x0000001f


	//----- nvinfo : EIATTR_FRAME_SIZE
	.align		4
.L_10:
        /*000c*/ 	.byte	0x04, 0x11
        /*000e*/ 	.short	(.L_12 - .L_11)
	.align		4
.L_11:
        /*0010*/ 	.word	index@(_Z4initjP17curandStateXORWOW)
        /*0014*/ 	.word	0x00000000


	//----- nvinfo : EIATTR_REGCOUNT
	.align		4
.L_12:
        /*0018*/ 	.byte	0x04, 0x2f
        /*001a*/ 	.short	(.L_14 - .L_13)
	.align		4
.L_13:
        /*001c*/ 	.word	index@(_Z7randomsP17curandStateXORWOWPf)
        /*0020*/ 	.word	0x00000012


	//----- nvinfo : EIATTR_FRAME_SIZE
	.align		4
.L_14:
        /*0024*/ 	.byte	0x04, 0x11
        /*0026*/ 	.short	(.L_16 - .L_15)
	.align		4
.L_15:
        /*0028*/ 	.word	index@(_Z7randomsP17curandStateXORWOWPf)
        /*002c*/ 	.word	0x00000000


	//----- nvinfo : EIATTR_MIN_STACK_SIZE
	.align		4
.L_16:
        /*0030*/ 	.byte	0x04, 0x12
        /*0032*/ 	.short	(.L_18 - .L_17)
	.align		4
.L_17:
        /*0034*/ 	.word	index@(_Z7randomsP17curandStateXORWOWPf)
        /*0038*/ 	.word	0x00000000


	//----- nvinfo : EIATTR_MIN_STACK_SIZE
	.align		4
.L_18:
        /*003c*/ 	.byte	0x04, 0x12
        /*003e*/ 	.short	(.L_20 - .L_19)
	.align		4
.L_19:
        /*0040*/ 	.word	index@(_Z4initjP17curandStateXORWOW)
        /*0044*/ 	.word	0x00000000
.L_20:


//--------------------- .nv.compat                --------------------------
	.section	.nv.compat,"",@"SHT_CUDA_COMPAT_INFO"
	.align	4
        /*0000*/ 	.byte	0x02, 0x09, 0x00, 0x00, 0x02, 0x02, 0x01, 0x00, 0x02, 0x05, 0x05, 0x00, 0x03, 0x07, 0x01, 0x01
        /*0010*/ 	.byte	0x02, 0x03, 0x00, 0x00, 0x02, 0x06, 0x01, 0x00, 0x04, 0x0b, 0x08, 0x00, 0x09, 0x00, 0x00, 0x00
        /*0020*/ 	.byte	0x00, 0x00, 0x00, 0x00


//--------------------- .nv.info._Z7randomsP17curandStateXORWOWPf --------------------------
	.section	.nv.info._Z7randomsP17curandStateXORWOWPf,"",@"SHT_CUDA_INFO"
	.sectionflags	@""
	.align	4


	//----- nvinfo : EIATTR_CUDA_API_VERSION
	.align		4
        /*0000*/ 	.byte	0x04, 0x37
        /*0002*/ 	.short	(.L_22 - .L_21)
.L_21:
        /*0004*/ 	.word	0x00000082


	//----- nvinfo : EIATTR_KPARAM_INFO
	.align		4
.L_22:
        /*0008*/ 	.byte	0x04, 0x17
        /*000a*/ 	.short	(.L_24 - .L_23)
.L_23:
        /*000c*/ 	.word	0x00000000
        /*0010*/ 	.short	0x0001
        /*0012*/ 	.short	0x0008
        /*0014*/ 	.byte	0x00, 0xf5, 0x21, 0x00


	//----- nvinfo : EIATTR_KPARAM_INFO
	.align		4
.L_24:
        /*0018*/ 	.byte	0x04, 0x17
        /*001a*/ 	.short	(.L_26 - .L_25)
.L_25:
        /*001c*/ 	.word	0x00000000
        /*0020*/ 	.short	0x0000
        /*0022*/ 	.short	0x0000
        /*0024*/ 	.byte	0x00, 0xf5, 0x21, 0x00


	//----- nvinfo : EIATTR_SPARSE_MMA_MASK
	.align		4
.L_26:
        /*0028*/ 	.byte	0x03, 0x50
        /*002a*/ 	.short	0x0000


	//----- nvinfo : EIATTR_MAXREG_COUNT
	.align		4
        /*002c*/ 	.byte	0x03, 0x1b
        /*002e*/ 	.short	0x00ff


	//----- nvinfo : EIATTR_MERCURY_ISA_VERSION
	.align		4
        /*0030*/ 	.byte	0x03, 0x5f
        /*0032*/ 	.short	0x0101


	//----- nvinfo : EIATTR_VRC_CTA_INIT_COUNT
	.align		4
        /*0034*/ 	.byte	0x02, 0x4a
	.zero		1
	.zero		1


	//----- nvinfo : EIATTR_EXIT_INSTR_OFFSETS
	.align		4
        /*0038*/ 	.byte	0x04, 0x1c
        /*003a*/ 	.short	(.L_28 - .L_27)


	//   ....[0]....
.L_27:
        /*003c*/ 	.word	0x00000210


	//----- nvinfo : EIATTR_CBANK_PARAM_SIZE
	.align		4
.L_28:
        /*0040*/ 	.byte	0x03, 0x19
        /*0042*/ 	.short	0x0010


	//----- nvinfo : EIATTR_PARAM_CBANK
	.align		4
        /*0044*/ 	.byte	0x04, 0x0a
        /*0046*/ 	.short	(.L_30 - .L_29)
	.align		4
.L_29:
        /*0048*/ 	.word	index@(.nv.constant0._Z7randomsP17curandStateXORWOWPf)
        /*004c*/ 	.short	0x0380
        /*004e*/ 	.short	0x0010


	//----- nvinfo : EIATTR_SW_WAR
	.align		4
.L_30:
        /*0050*/ 	.byte	0x04, 0x36
        /*0052*/ 	.short	(.L_32 - .L_31)
.L_31:
        /*0054*/ 	.word	0x00000008
.L_32:


//--------------------- .nv.info._Z4initjP17curandStateXORWOW --------------------------
	.section	.nv.info._Z4initjP17curandStateXORWOW,"",@"SHT_CUDA_INFO"
	.sectionflags	@""
	.align	4


	//----- nvinfo : EIATTR_CUDA_API_VERSION
	.align		4
        /*0000*/ 	.byte	0x04, 0x37
        /*0002*/ 	.short	(.L_34 - .L_33)
.L_33:
        /*0004*/ 	.word	0x00000082


	//----- nvinfo : EIATTR_KPARAM_INFO
	.align		4
.L_34:
        /*0008*/ 	.byte	0x04, 0x17
        /*000a*/ 	.short	(.L_36 - .L_35)
.L_35:
        /*000c*/ 	.word	0x00000000
        /*0010*/ 	.short	0x0001
        /*0012*/ 	.short	0x0008
        /*0014*/ 	.byte	0x00, 0xf5, 0x21, 0x00


	//----- nvinfo : EIATTR_KPARAM_INFO
	.align		4
.L_36:
        /*0018*/ 	.byte	0x04, 0x17
        /*001a*/ 	.short	(.L_38 - .L_37)
.L_37:
        /*001c*/ 	.word	0x00000000
        /*0020*/ 	.short	0x0000
        /*0022*/ 	.short	0x0000
        /*0024*/ 	.byte	0x00, 0xf0, 0x11, 0x00


	//----- nvinfo : EIATTR_SPARSE_MMA_MASK
	.align		4
.L_38:
        /*0028*/ 	.byte	0x03, 0x50
        /*002a*/ 	.short	0x0000


	//----- nvinfo : EIATTR_MAXREG_COUNT
	.align		4
        /*002c*/ 	.byte	0x03, 0x1b
        /*002e*/ 	.short	0x00ff


	//----- nvinfo : EIATTR_MERCURY_ISA_VERSION
	.align		4
        /*0030*/ 	.byte	0x03, 0x5f
        /*0032*/ 	.short	0x0101


	//----- nvinfo : EIATTR_VRC_CTA_INIT_COUNT
	.align		4
        /*0034*/ 	.byte	0x02, 0x4a
	.zero		1
	.zero		1


	//----- nvinfo : EIATTR_EXIT_INSTR_OFFSETS
	.align		4
        /*0038*/ 	.byte	0x04, 0x1c
        /*003a*/ 	.short	(.L_40 - .L_39)


	//   ....[0]....
.L_39:
        /*003c*/ 	.word	0x00000eb0


	//----- nvinfo : EIATTR_CRS_STACK_SIZE
	.align		4
.L_40:
        /*0040*/ 	.byte	0x04, 0x1e
        /*0042*/ 	.short	(.L_42 - .L_41)
.L_41:
        /*0044*/ 	.word	0x00000000


	//----- nvinfo : EIATTR_CBANK_PARAM_SIZE
	.align		4
.L_42:
        /*0048*/ 	.byte	0x03, 0x19
        /*004a*/ 	.short	0x0010


	//----- nvinfo : EIATTR_PARAM_CBANK
	.align		4
        /*004c*/ 	.byte	0x04, 0x0a
        /*004e*/ 	.short	(.L_44 - .L_43)
	.align		4
.L_43:
        /*0050*/ 	.word	index@(.nv.constant0._Z4initjP17curandStateXORWOW)
        /*0054*/ 	.short	0x0380
        /*0056*/ 	.short	0x0010


	//----- nvinfo : EIATTR_SW_WAR
	.align		4
.L_44:
        /*0058*/ 	.byte	0x04, 0x36
        /*005a*/ 	.short	(.L_46 - .L_45)
.L_45:
        /*005c*/ 	.word	0x00000008
.L_46:


//--------------------- .nv.callgraph             --------------------------
	.section	.nv.callgraph,"",@"SHT_CUDA_CALLGRAPH"
	.align	4
	.sectionentsize	8
	.align		4
        /*0000*/ 	.word	0x00000000
	.align		4
        /*0004*/ 	.word	0xffffffff
	.align		4
        /*0008*/ 	.word	0x00000000
	.align		4
        /*000c*/ 	.word	0xfffffffe
	.align		4
        /*0010*/ 	.word	0x00000000
	.align		4
        /*0014*/ 	.word	0xfffffffd
	.align		4
        /*0018*/ 	.word	0x00000000
	.align		4
        /*001c*/ 	.word	0xfffffffc


//--------------------- .nv.constant4             --------------------------
	.section	.nv.constant4,"a",@progbits
	.align	8
	.align		8
.nv.constant4:
        /*0000*/ 	.dword	precalc_xorwow_matrix
	.align		8
        /*0008*/ 	.dword	precalc_xorwow_offset_matrix
	.align		8
        /*0010*/ 	.dword	mrg32k3aM1
	.align		8
        /*0018*/ 	.dword	mrg32k3aM2
	.align		8
        /*0020*/ 	.dword	mrg32k3aM1SubSeq
	.align		8
        /*0028*/ 	.dword	mrg32k3aM2SubSeq
	.align		8
        /*0030*/ 	.dword	mrg32k3aM1Seq
	.align		8
        /*0038*/ 	.dword	mrg32k3aM2Seq


//--------------------- .nv.constant3             --------------------------
	.section	.nv.constant3,"a",@progbits
	.align	8
.nv.constant3:
	.type		__cr_lgamma_table,@object
	.size		__cr_lgamma_table,(.L_8 - __cr_lgamma_table)
__cr_lgamma_table:
        /*0000*/ 	.byte	0x00, 0x00, 0x00, 0x00, 0x00, 0x00, 0x00, 0x00, 0x00, 0x00, 0x00, 0x00, 0x00, 0x00, 0x00, 0x00
        /*0010*/ 	.byte	0xef, 0x39, 0xfa, 0xfe, 0x42, 0x2e, 0xe6, 0x3f, 0x02, 0x20, 0x2a, 0xfa, 0x0b, 0xab, 0xfc, 0x3f
        /*0020*/ 	.byte	0xf9, 0x2c, 0x92, 0x7c, 0xa7, 0x6c, 0x09, 0x40, 0xc9, 0x79, 0x44, 0x3c, 0x64, 0x26, 0x13, 0x40
        /*0030*/ 	.byte	0xca, 0x01, 0xcf, 0x3a, 0x27, 0x51, 0x1a, 0x40, 0x30, 0xcc, 0x2d, 0xf3, 0xe1, 0x0c, 0x21, 0x40
        /*0040*/ 	.byte	0x0d, 0xb7, 0xfc, 0x82, 0x8e, 0x35, 0x25, 0x40
.L_8:


//--------------------- .text._Z7randomsP17curandStateXORWOWPf --------------------------
	.section	.text._Z7randomsP17curandStateXORWOWPf,"ax",@progbits
	.align	128
        .global         _Z7randomsP17curandStateXORWOWPf
        .type           _Z7randomsP17curandStateXORWOWPf,@function
        .size           _Z7randomsP17curandStateXORWOWPf,(.L_x_10 - _Z7randomsP17curandStateXORWOWPf)
        .other          _Z7randomsP17curandStateXORWOWPf,@"STO_CUDA_ENTRY STV_DEFAULT"
_Z7randomsP17curandStateXORWOWPf:
.text._Z7randomsP17curandStateXORWOWPf:
[----:B------:R-:W-:Y:S01]  /*0000*/  LDC R1, c[0x0][0x37c] ;  /* 0x0000df00ff017b82 */ /* 0x000fe20000000800 */
[----:B------:R-:W0:Y:S07]  /*0010*/  S2R R11, SR_CTAID.X ;  /* 0x00000000000b7919 */ /* 0x000e2e0000002500 */
[----:B------:R-:W1:Y:S01]  /*0020*/  LDC.64 R2, c[0x0][0x380] ;  /* 0x0000e000ff027b82 */ /* 0x000e620000000a00 */
[----:B------:R-:W0:Y:S01]  /*0030*/  LDCU UR6, c[0x0][0x360] ;  /* 0x00006c00ff0677ac */ /* 0x000e220008000800 */
[----:B------:R-:W0:Y:S01]  /*0040*/  S2R R0, SR_TID.X ;  /* 0x0000000000007919 */ /* 0x000e220000002100 */
[----:B------:R-:W2:Y:S05]  /*0050*/  LDCU.64 UR4, c[0x0][0x358] ;  /* 0x00006b00ff0477ac */ /* 0x000eaa0008000a00 */
[----:B------:R-:W3:Y:S01]  /*0060*/  LDC.64 R8, c[0x0][0x388] ;  /* 0x0000e200ff087b82 */ /* 0x000ee20000000a00 */
[----:B0-----:R-:W-:-:S04]  /*0070*/  IMAD R11, R11, UR6, R0 ;  /* 0x000000060b0b7c24 */ /* 0x001fc8000f8e0200 */
[----:B-1----:R-:W-:-:S05]  /*0080*/  IMAD.WIDE R2, R11, 0x30, R2 ;  /* 0x000000300b027825 */ /* 0x002fca00078e0202 */
[----:B--2---:R-:W2:Y:S04]  /*0090*/  LDG.E.64 R12, desc[UR4][R2.64] ;  /* 0x00000004020c7981 */ /* 0x004ea8000c1e1b00 */
[----:B------:R-:W4:Y:S04]  /*00a0*/  LDG.E.64 R4, desc[UR4][R2.64+0x10] ;  /* 0x0000100402047981 */ /* 0x000f28000c1e1b00 */
[----:B------:R-:W5:Y:S01]  /*00b0*/  LDG.E.64 R6, desc[UR4][R2.64+0x8] ;  /* 0x0000080402067981 */ /* 0x000f62000c1e1b00 */
[----:B---3--:R-:W-:Y:S01]  /*00c0*/  IMAD.WIDE R8, R11, 0x4, R8 ;  /* 0x000000040b087825 */ /* 0x008fe200078e0208 */
[----:B--2---:R-:W-:-:S04]  /*00d0*/  SHF.R.U32.HI R0, RZ, 0x2, R13 ;  /* 0x00000002ff007819 */ /* 0x004fc8000001160d */
[----:B------:R-:W-:Y:S01]  /*00e0*/  LOP3.LUT R0, R0, R13, RZ, 0x3c, !PT ;  /* 0x0000000d00007212 */ /* 0x000fe200078e3cff */
[----:B----4-:R-:W-:Y:S01]  /*00f0*/  IMAD.MOV.U32 R14, RZ, RZ, R5 ;  /* 0x000000ffff0e7224 */ /* 0x010fe200078e0005 */
[----:B------:R-:W-:Y:S02]  /*0100*/  SHF.L.U32 R13, R5, 0x4, RZ ;  /* 0x00000004050d7819 */ /* 0x000fe400000006ff */
[----:B------:R-:W-:Y:S01]  /*0110*/  SHF.L.U32 R10, R0, 0x1, RZ ;  /* 0x00000001000a7819 */ /* 0x000fe200000006ff */
[----:B-----5:R-:W-:-:S03]  /*0120*/  IMAD.MOV.U32 R11, RZ, RZ, R6 ;  /* 0x000000ffff0b7224 */ /* 0x020fc600078e0006 */
[----:B------:R-:W-:Y:S01]  /*0130*/  LOP3.LUT R0, R0, R10, R13, 0x96, !PT ;  /* 0x0000000a00007212 */ /* 0x000fe200078e960d */
[----:B------:R-:W-:Y:S01]  /*0140*/  VIADD R10, R12, 0x587c5 ;  /* 0x000587c50c0a7836 */ /* 0x000fe20000000000 */
[----:B------:R-:W-:Y:S01]  /*0150*/  MOV R12, R7 ;  /* 0x00000007000c7202 */ /* 0x000fe20000000f00 */
[----:B------:R-:W-:Y:S01]  /*0160*/  IMAD.MOV.U32 R13, RZ, RZ, 0x2f800000 ;  /* 0x2f800000ff0d7424 */ /* 0x000fe200078e00ff */
[----:B------:R-:W-:Y:S02]  /*0170*/  LOP3.LUT R15, R0, R5, RZ, 0x3c, !PT ;  /* 0x00000005000f7212 */ /* 0x000fe400078e3cff */
[----:B------:R-:W-:Y:S02]  /*0180*/  STG.E.64 desc[UR4][R2.64], R10 ;  /* 0x0000000a02007986 */ /* 0x000fe4000c101b04 */
[----:B------:R-:W-:Y:S02]  /*0190*/  IADD3 R0, PT, PT, R15, R10, RZ ;  /* 0x0000000a0f007210 */ /* 0x000fe40007ffe0ff */
[----:B------:R-:W-:Y:S02]  /*01a0*/  STG.E.64 desc[UR4][R2.64+0x10], R14 ;  /* 0x0000100e02007986 */ /* 0x000fe4000c101b04 */
[----:B------:R-:W-:-:S05]  /*01b0*/  I2FP.F32.U32 R0, R0 ;  /* 0x0000000000007245 */ /* 0x000fca0000201000 */
[----:B------:R-:W-:Y:S01]  /*01c0*/  FFMA R0, R0, R13, 1.1641532182693481445e-10 ;  /* 0x2f00000000007423 */ /* 0x000fe2000000000d */
[----:B------:R-:W-:-:S03]  /*01d0*/  MOV R13, R4 ;  /* 0x00000004000d7202 */ /* 0x000fc60000000f00 */
[----:B------:R-:W-:Y:S02]  /*01e0*/  FMUL R5, R0, 1000000 ;  /* 0x4974240000057820 */ /* 0x000fe40000400000 */
[----:B------:R-:W-:Y:S04]  /*01f0*/  STG.E.64 desc[UR4][R2.64+0x8], R12 ;  /* 0x0000080c02007986 */ /* 0x000fe8000c101b04 */
[----:B------:R-:W-:Y:S01]  /*0200*/  STG.E desc[UR4][R8.64], R5 ;  /* 0x0000000508007986 */ /* 0x000fe2000c101904 */
[----:B------:R-:W-:Y:S05]  /*0210*/  EXIT ;  /* 0x000000000000794d */ /* 0x000fea0003800000 */
.L_x_0:
[----:B------:R-:W-:-:S00]  /*0220*/  BRA `(.L_x_0) ;  /* 0xfffffffc00fc7947 */ /* 0x000fc0000383ffff */
[----:B------:R-:W-:-:S00]  /*0230*/  NOP ;  /* 0x0000000000007918 */ /* 0x000fc00000000000 */
        /* <DEDUP_REMOVED lines=12> */
.L_x_10:


//--------------------- .text._Z4initjP17curandStateXORWOW --------------------------
	.section	.text._Z4initjP17curandStateXORWOW,"ax",@progbits
	.align	128
        .global         _Z4initjP17curandStateXORWOW
        .type           _Z4initjP17curandStateXORWOW,@function
        .size           _Z4initjP17curandStateXORWOW,(.L_x_11 - _Z4initjP17curandStateXORWOW)
        .other          _Z4initjP17curandStateXORWOW,@"STO_CUDA_ENTRY STV_DEFAULT"
_Z4initjP17curandStateXORWOW:
.text._Z4initjP17curandStateXORWOW:
[----:B------:R-:W-:Y:S01]  /*0000*/  LDC R1, c[0x0][0x37c] ;  /* 0x0000df00ff017b82 */ /* 0x000fe20000000800 */
[----:B------:R-:W0:Y:S07]  /*0010*/  S2R R13, SR_CTAID.X ;  /* 0x00000000000d7919 */ /* 0x000e2e0000002500 */
[----:B------:R-:W1:Y:S01]  /*0020*/  LDC R0, c[0x0][0x380] ;  /* 0x0000e000ff007b82 */ /* 0x000e620000000800 */
[----:B------:R-:W0:Y:S01]  /*0030*/  LDCU UR6, c[0x0][0x360] ;  /* 0x00006c00ff0677ac */ /* 0x000e220008000800 */
[----:B------:R-:W-:Y:S01]  /*0040*/  IMAD.MOV.U32 R5, RZ, RZ, -0x75bd8fc ;  /* 0xf8a42704ff057424 */ /* 0x000fe200078e00ff */
[----:B------:R-:W0:Y:S01]  /*0050*/  S2R R2, SR_TID.X ;  /* 0x0000000000027919 */ /* 0x000e220000002100 */
[----:B------:R-:W-:Y:S01]  /*0060*/  IMAD.MOV.U32 R8, RZ, RZ, -0x23270784 ;  /* 0xdcd8f87cff087424 */ /* 0x000fe200078e00ff */
[----:B------:R-:W2:Y:S01]  /*0070*/  LDCU.64 UR4, c[0x0][0x358] ;  /* 0x00006b00ff0477ac */ /* 0x000ea20008000a00 */
[----:B------:R-:W-:Y:S02]  /*0080*/  BSSY.RECONVERGENT B0, `(.L_x_1) ;  /* 0x00000df000007945 */ /* 0x000fe40003800200 */
[----:B------:R-:W3:Y:S01]  /*0090*/  LDC.64 R6, c[0x0][0x388] ;  /* 0x0000e200ff067b82 */ /* 0x000ee20000000a00 */
[----:B-1----:R-:W-:-:S05]  /*00a0*/  LOP3.LUT R0, R0, 0xaad26b49, RZ, 0x3c, !PT ;  /* 0xaad26b4900007812 */ /* 0x002fca00078e3cff */
[----:B------:R-:W-:-:S04]  /*00b0*/  IMAD R0, R0, 0x4182bed5, RZ ;  /* 0x4182bed500007824 */ /* 0x000fc800078e02ff */
[C---:B------:R-:W-:Y:S01]  /*00c0*/  VIADD R3, R0.reuse, 0x75bcd15 ;  /* 0x075bcd1500037836 */ /* 0x040fe20000000000 */
[C---:B------:R-:W-:Y:S01]  /*00d0*/  LOP3.LUT R4, R0.reuse, 0x159a55e5, RZ, 0x3c, !PT ;  /* 0x159a55e500047812 */ /* 0x040fe200078e3cff */
[----:B0-----:R-:W-:Y:S02]  /*00e0*/  IMAD R13, R13, UR6, R2 ;  /* 0x000000060d0d7c24 */ /* 0x001fe4000f8e0202 */
[----:B------:R-:W-:Y:S02]  /*00f0*/  VIADD R2, R0, 0xd9f6dc18 ;  /* 0xd9f6dc1800027836 */ /* 0x000fe40000000000 */
[C---:B---3--:R-:W-:Y:S01]  /*0100*/  IMAD.WIDE R6, R13.reuse, 0x30, R6 ;  /* 0x000000300d067825 */ /* 0x048fe200078e0206 */
[----:B------:R-:W-:-:S03]  /*0110*/  ISETP.NE.AND P0, PT, R13, RZ, PT ;  /* 0x000000ff0d00720c */ /* 0x000fc60003f05270 */
[----:B------:R-:W-:Y:S01]  /*0120*/  VIADD R9, R0, 0x583f19 ;  /* 0x00583f1900097836 */ /* 0x000fe20000000000 */
[----:B--2---:R0:W-:Y:S04]  /*0130*/  STG.E.64 desc[UR4][R6.64], R2 ;  /* 0x0000000206007986 */ /* 0x0041e8000c101b04 */
[----:B------:R0:W-:Y:S04]  /*0140*/  STG.E.64 desc[UR4][R6.64+0x8], R4 ;  /* 0x0000080406007986 */ /* 0x0001e8000c101b04 */
[----:B------:R0:W-:Y:S01]  /*0150*/  STG.E.64 desc[UR4][R6.64+0x10], R8 ;  /* 0x0000100806007986 */ /* 0x0001e2000c101b04 */
[----:B------:R-:W-:Y:S05]  /*0160*/  @!P0 BRA `(.L_x_2) ;  /* 0x0000000c00408947 */ /* 0x000fea0003800000 */
[----:B------:R-:W-:Y:S01]  /*0170*/  SHF.R.S32.HI R0, RZ, 0x1f, R13 ;  /* 0x0000001fff007819 */ /* 0x000fe2000001140d */
[----:B------:R-:W-:-:S07]  /*0180*/  IMAD.MOV.U32 R12, RZ, RZ, RZ ;  /* 0x000000ffff0c7224 */ /* 0x000fce00078e00ff */
.L_x_8:
[----:B0-----:R-:W-:Y:S01]  /*0190*/  LOP3.LUT R2, R13, 0x3, RZ, 0xc0, !PT ;  /* 0x000000030d027812 */ /* 0x001fe200078ec0ff */
[----:B------:R-:W-:Y:S03]  /*01a0*/  BSSY.RECONVERGENT B1, `(.L_x_3) ;  /* 0x00000c6000017945 */ /* 0x000fe60003800200 */
[----:B------:R-:W-:-:S04]  /*01b0*/  ISETP.NE.U32.AND P0, PT, R2, RZ, PT ;  /* 0x000000ff0200720c */ /* 0x000fc80003f05070 */
[----:B------:R-:W-:-:S13]  /*01c0*/  ISETP.NE.AND.EX P0, PT, RZ, RZ, PT, P0 ;  /* 0x000000ffff00720c */ /* 0x000fda0003f05300 */
[----:B------:R-:W-:Y:S05]  /*01d0*/  @!P0 BRA `(.L_x_4) ;  /* 0x0000000c00088947 */ /* 0x000fea0003800000 */
[----:B------:R-:W0:Y:S01]  /*01e0*/  LDC.64 R8, c[0x4][RZ] ;  /* 0x01000000ff087b82 */ /* 0x000e220000000a00 */
[----:B------:R-:W-:Y:S02]  /*01f0*/  IMAD.MOV.U32 R14, RZ, RZ, RZ ;  /* 0x000000ffff0e7224 */ /* 0x000fe400078e00ff */
[----:B0-----:R-:W-:-:S07]  /*0200*/  IMAD.WIDE.U32 R8, R12, 0xc80, R8 ;  /* 0x00000c800c087825 */ /* 0x001fce00078e0008 */
.L_x_7:
[----:B0-----:R-:W-:Y:S01]  /*0210*/  IMAD.MOV.U32 R15, RZ, RZ, RZ ;  /* 0x000000ffff0f7224 */ /* 0x001fe200078e00ff */
[----:B------:R-:W-:Y:S01]  /*0220*/  CS2R R2, SRZ ;  /* 0x0000000000027805 */ /* 0x000fe2000001ff00 */
[----:B------:R-:W-:Y:S01]  /*0230*/  IMAD.MOV.U32 R17, RZ, RZ, RZ ;  /* 0x000000ffff117224 */ /* 0x000fe200078e00ff */
[----:B------:R-:W-:-:S07]  /*0240*/  CS2R R4, SRZ ;  /* 0x0000000000047805 */ /* 0x000fce000001ff00 */
.L_x_6:
[----:B------:R-:W-:-:S05]  /*0250*/  IMAD.WIDE.U32 R10, R17, 0x4, R6 ;  /* 0x00000004110a7825 */ /* 0x000fca00078e0006 */
[----:B------:R0:W5:Y:S01]  /*0260*/  LDG.E R16, desc[UR4][R10.64+0x4] ;  /* 0x000004040a107981 */ /* 0x000162000c1e1900 */
[----:B------:R-:W-:-:S07]  /*0270*/  IMAD.MOV.U32 R19, RZ, RZ, RZ ;  /* 0x000000ffff137224 */ /* 0x000fce00078e00ff */
.L_x_5:
[----:B-----5:R-:W-:Y:S01]  /*0280*/  SHF.R.U32.HI R24, RZ, R19, R16 ;  /* 0x00000013ff187219 */ /* 0x020fe20000011610 */
[----:B0-----:R-:W-:-:S03]  /*0290*/  IMAD.SHL.U32 R10, R17, 0x20, RZ ;  /* 0x00000020110a7824 */ /* 0x001fc600078e00ff */
[----:B------:R-:W-:Y:S01]  /*02a0*/  LOP3.LUT R11, R24, 0x1, RZ, 0xc0, !PT ;  /* 0x00000001180b7812 */ /* 0x000fe200078ec0ff */
[----:B------:R-:W-:-:S03]  /*02b0*/  IMAD.IADD R10, R10, 0x1, R19 ;  /* 0x000000010a0a7824 */ /* 0x000fc600078e0213 */
[----:B------:R-:W-:Y:S01]  /*02c0*/  ISETP.NE.U32.AND P0, PT, R11, 0x1, PT ;  /* 0x000000010b00780c */ /* 0x000fe20003f05070 */
[----:B------:R-:W-:-:S03]  /*02d0*/  IMAD R11, R10, 0x5, RZ ;  /* 0x000000050a0b7824 */ /* 0x000fc600078e02ff */
[----:B------:R-:W-:Y:S01]  /*02e0*/  R2P PR, R24, 0x7e ;  /* 0x0000007e18007804 */ /* 0x000fe20000000000 */
[----:B------:R-:W-:-:S08]  /*02f0*/  IMAD.WIDE.U32 R10, R11, 0x4, R8 ;  /* 0x000000040b0a7825 */ /* 0x000fd000078e0008 */
[----:B------:R-:W2:Y:S04]  /*0300*/  @!P0 LDG.E R18, desc[UR4][R10.64] ;  /* 0x000000040a128981 */ /* 0x000ea8000c1e1900 */
[----:B------:R-:W3:Y:S04]  /*0310*/  @!P0 LDG.E R20, desc[UR4][R10.64+0x10] ;  /* 0x000010040a148981 */ /* 0x000ee8000c1e1900 */
[----:B------:R-:W4:Y:S04]  /*0320*/  @P1 LDG.E R22, desc[UR4][R10.64+0x14] ;  /* 0x000014040a161981 */ /* 0x000f28000c1e1900 */
[----:B------:R-:W4:Y:S04]  /*0330*/  @P2 LDG.E R26, desc[UR4][R10.64+0x28] ;  /* 0x000028040a1a2981 */ /* 0x000f28000c1e1900 */
[----:B------:R-:W4:Y:S04]  /*0340*/  @!P0 LDG.E R21, desc[UR4][R10.64+0x4] ;  /* 0x000004040a158981 */ /* 0x000f28000c1e1900 */
[----:B------:R-:W4:Y:S04]  /*0350*/  @!P0 LDG.E R23, desc[UR4][R10.64+0xc] ;  /* 0x00000c040a178981 */ /* 0x000f28000c1e1900 */
[----:B------:R-:W4:Y:S04]  /*0360*/  @P1 LDG.E R25, desc[UR4][R10.64+0x18] ;  /* 0x000018040a191981 */ /* 0x000f28000c1e1900 */
[----:B------:R-:W4:Y:S04]  /*0370*/  @P3 LDG.E R28, desc[UR4][R10.64+0x3c] ;  /* 0x00003c040a1c3981 */ /* 0x000f28000c1e1900 */
[----:B------:R-:W4:Y:S01]  /*0380*/  @P6 LDG.E R27, desc[UR4][R10.64+0x7c] ;  /* 0x00007c040a1b6981 */ /* 0x000f22000c1e1900 */
[----:B--2---:R-:W-:-:S03]  /*0390*/  @!P0 LOP3.LUT R15, R15, R18, RZ, 0x3c, !PT ;  /* 0x000000120f0f8212 */ /* 0x004fc600078e3cff */
[----:B------:R-:W2:Y:S01]  /*03a0*/  @!P0 LDG.E R18, desc[UR4][R10.64+0x8] ;  /* 0x000008040a128981 */ /* 0x000ea2000c1e1900 */
[----:B---3--:R-:W-:-:S03]  /*03b0*/  @!P0 LOP3.LUT R3, R3, R20, RZ, 0x3c, !PT ;  /* 0x0000001403038212 */ /* 0x008fc600078e3cff */
[----:B------:R-:W3:Y:S01]  /*03c0*/  @P1 LDG.E R20, desc[UR4][R10.64+0x24] ;  /* 0x000024040a141981 */ /* 0x000ee2000c1e1900 */
[----:B----4-:R-:W-:-:S03]  /*03d0*/  @P1 LOP3.LUT R15, R15, R22, RZ, 0x3c, !PT ;  /* 0x000000160f0f1212 */ /* 0x010fc600078e3cff */
[----:B------:R-:W4:Y:S01]  /*03e0*/  @P2 LDG.E R22, desc[UR4][R10.64+0x38] ;  /* 0x000038040a162981 */ /* 0x000f22000c1e1900 */
[----:B------:R-:W-:-:S03]  /*03f0*/  @P2 LOP3.LUT R15, R15, R26, RZ, 0x3c, !PT ;  /* 0x0000001a0f0f2212 */ /* 0x000fc600078e3cff */
[----:B------:R-:W4:Y:S01]  /*0400*/  @P4 LDG.E R26, desc[UR4][R10.64+0x50] ;  /* 0x000050040a1a4981 */ /* 0x000f22000c1e1900 */
[----:B------:R-:W-:-:S03]  /*0410*/  @!P0 LOP3.LUT R4, R4, R21, RZ, 0x3c, !PT ;  /* 0x0000001504048212 */ /* 0x000fc600078e3cff */
[----:B------:R-:W4:Y:S01]  /*0420*/  @P1 LDG.E R21, desc[UR4][R10.64+0x20] ;  /* 0x000020040a151981 */ /* 0x000f22000c1e1900 */
[----:B------:R-:W-:-:S03]  /*0430*/  @!P0 LOP3.LUT R2, R2, R23, RZ, 0x3c, !PT ;  /* 0x0000001702028212 */ /* 0x000fc600078e3cff */
[----:B------:R-:W4:Y:S01]  /*0440*/  @P2 LDG.E R23, desc[UR4][R10.64+0x2c] ;  /* 0x00002c040a172981 */ /* 0x000f22000c1e1900 */
[----:B------:R-:W-:-:S03]  /*0450*/  @P1 LOP3.LUT R4, R4, R25, RZ, 0x3c, !PT ;  /* 0x0000001904041212 */ /* 0x000fc600078e3cff */
[----:B------:R-:W4:Y:S01]  /*0460*/  @P2 LDG.E R25, desc[UR4][R10.64+0x34] ;  /* 0x000034040a192981 */ /* 0x000f22000c1e1900 */
[----:B--2---:R-:W-:-:S03]  /*0470*/  @!P0 LOP3.LUT R5, R5, R18, RZ, 0x3c, !PT ;  /* 0x0000001205058212 */ /* 0x004fc600078e3cff */
[----:B------:R-:W2:Y:S01]  /*0480*/  @P1 LDG.E R18, desc[UR4][R10.64+0x1c] ;  /* 0x00001c040a121981 */ /* 0x000ea2000c1e1900 */
[----:B---3--:R-:W-:-:S03]  /*0490*/  @P1 LOP3.LUT R3, R3, R20, RZ, 0x3c, !PT ;  /* 0x0000001403031212 */ /* 0x008fc600078e3cff */
[----:B------:R-:W3:Y:S01]  /*04a0*/  @P2 LDG.E R20, desc[UR4][R10.64+0x30] ;  /* 0x000030040a142981 */ /* 0x000ee2000c1e1900 */
[----:B----4-:R-:W-:-:S03]  /*04b0*/  @P2 LOP3.LUT R3, R3, R22, RZ, 0x3c, !PT ;  /* 0x0000001603032212 */ /* 0x010fc600078e3cff */
[----:B------:R-:W4:Y:S01]  /*04c0*/  @P3 LDG.E R22, desc[UR4][R10.64+0x4c] ;  /* 0x00004c040a163981 */ /* 0x000f22000c1e1900 */
[----:B------:R-:W-:-:S04]  /*04d0*/  @P3 LOP3.LUT R15, R15, R28, RZ, 0x3c, !PT ;  /* 0x0000001c0f0f3212 */ /* 0x000fc800078e3cff */
[----:B------:R-:W-:Y:S02]  /*04e0*/  @P4 LOP3.LUT R15, R15, R26, RZ, 0x3c, !PT ;  /* 0x0000001a0f0f4212 */ /* 0x000fe400078e3cff */
[----:B------:R-:W-:Y:S01]  /*04f0*/  @P1 LOP3.LUT R2, R2, R21, RZ, 0x3c, !PT ;  /* 0x0000001502021212 */ /* 0x000fe200078e3cff */
[----:B------:R-:W4:Y:S04]  /*0500*/  @P5 LDG.E R26, desc[UR4][R10.64+0x64] ;  /* 0x000064040a1a5981 */ /* 0x000f28000c1e1900 */
[----:B------:R-:W4:Y:S01]  /*0510*/  @P3 LDG.E R21, desc[UR4][R10.64+0x40] ;  /* 0x000040040a153981 */ /* 0x000f22000c1e1900 */
[----:B------:R-:W-:Y:S02]  /*0520*/  @P2 LOP3.LUT R4, R4, R23, RZ, 0x3c, !PT ;  /* 0x0000001704042212 */ /* 0x000fe400078e3cff */
[----:B------:R-:W-:Y:S01]  /*0530*/  @P2 LOP3.LUT R2, R2, R25, RZ, 0x3c, !PT ;  /* 0x0000001902022212 */ /* 0x000fe200078e3cff */
[----:B------:R-:W4:Y:S04]  /*0540*/  @P3 LDG.E R23, desc[UR4][R10.64+0x48] ;  /* 0x000048040a173981 */ /* 0x000f28000c1e1900 */
[----:B------:R-:W4:Y:S01]  /*0550*/  @P4 LDG.E R25, desc[UR4][R10.64+0x54] ;  /* 0x000054040a194981 */ /* 0x000f22000c1e1900 */
[----:B--2---:R-:W-:-:S03]  /*0560*/  @P1 LOP3.LUT R5, R5, R18, RZ, 0x3c, !PT ;  /* 0x0000001205051212 */ /* 0x004fc600078e3cff */
[----:B------:R-:W2:Y:S01]  /*0570*/  @P3 LDG.E R18, desc[UR4][R10.64+0x44] ;  /* 0x000044040a123981 */ /* 0x000ea2000c1e1900 */
[----:B---3--:R-:W-:-:S03]  /*0580*/  @P2 LOP3.LUT R5, R5, R20, RZ, 0x3c, !PT ;  /* 0x0000001405052212 */ /* 0x008fc600078e3cff */
[----:B------:R-:W3:Y:S01]  /*0590*/  @P4 LDG.E R20, desc[UR4][R10.64+0x58] ;  /* 0x000058040a144981 */ /* 0x000ee2000c1e1900 */
[----:B----4-:R-:W-:-:S03]  /*05a0*/  @P3 LOP3.LUT R3, R3, R22, RZ, 0x3c, !PT ;  /* 0x0000001603033212 */ /* 0x010fc600078e3cff */
[----:B------:R-:W4:Y:S01]  /*05b0*/  @P4 LDG.E R22, desc[UR4][R10.64+0x60] ;  /* 0x000060040a164981 */ /* 0x000f22000c1e1900 */
[----:B------:R-:W-:Y:S02]  /*05c0*/  LOP3.LUT P0, RZ, R24, 0x80, RZ, 0xc0, !PT ;  /* 0x0000008018ff7812 */ /* 0x000fe4000780c0ff */
[----:B------:R-:W-:Y:S02]  /*05d0*/  @P5 LOP3.LUT R15, R15, R26, RZ, 0x3c, !PT ;  /* 0x0000001a0f0f5212 */ /* 0x000fe400078e3cff */
[----:B------:R-:W4:Y:S01]  /*05e0*/  @P6 LDG.E R26, desc[UR4][R10.64+0x78] ;  /* 0x000078040a1a6981 */ /* 0x000f22000c1e1900 */
[----:B------:R-:W-:-:S03]  /*05f0*/  @P3 LOP3.LUT R4, R4, R21, RZ, 0x3c, !PT ;  /* 0x0000001504043212 */ /* 0x000fc600078e3cff */
[----:B------:R-:W4:Y:S01]  /*0600*/  @P4 LDG.E R21, desc[UR4][R10.64+0x5c] ;  /* 0x00005c040a154981 */ /* 0x000f22000c1e1900 */
[----:B------:R-:W-:-:S03]  /*0610*/  @P3 LOP3.LUT R2, R2, R23, RZ, 0x3c, !PT ;  /* 0x0000001702023212 */ /* 0x000fc600078e3cff */
[----:B------:R-:W4:Y:S01]  /*0620*/  @P5 LDG.E R23, desc[UR4][R10.64+0x68] ;  /* 0x000068040a175981 */ /* 0x000f22000c1e1900 */
[----:B------:R-:W-:-:S03]  /*0630*/  @P4 LOP3.LUT R4, R4, R25, RZ, 0x3c, !PT ;  /* 0x0000001904044212 */ /* 0x000fc600078e3cff */
[----:B------:R-:W4:Y:S01]  /*0640*/  @P5 LDG.E R25, desc[UR4][R10.64+0x70] ;  /* 0x000070040a195981 */ /* 0x000f22000c1e1900 */
[----:B--2---:R-:W-:-:S03]  /*0650*/  @P3 LOP3.LUT R5, R5, R18, RZ, 0x3c, !PT ;  /* 0x0000001205053212 */ /* 0x004fc600078e3cff */
[----:B------:R-:W2:Y:S01]  /*0660*/  @P5 LDG.E R18, desc[UR4][R10.64+0x6c] ;  /* 0x00006c040a125981 */ /* 0x000ea2000c1e1900 */
[----:B---3--:R-:W-:-:S03]  /*0670*/  @P4 LOP3.LUT R5, R5, R20, RZ, 0x3c, !PT ;  /* 0x0000001405054212 */ /* 0x008fc600078e3cff */
[----:B------:R-:W3:Y:S01]  /*0680*/  @P5 LDG.E R20, desc[UR4][R10.64+0x74] ;  /* 0x000074040a145981 */ /* 0x000ee2000c1e1900 */
[----:B----4-:R-:W-:-:S03]  /*0690*/  @P4 LOP3.LUT R3, R3, R22, RZ, 0x3c, !PT ;  /* 0x0000001603034212 */ /* 0x010fc600078e3cff */
[----:B------:R-:W4:Y:S01]  /*06a0*/  @P0 LDG.E R22, desc[UR4][R10.64+0x8c] ;  /* 0x00008c040a160981 */ /* 0x000f22000c1e1900 */
[----:B------:R-:W-:-:S03]  /*06b0*/  @P6 LOP3.LUT R15, R15, R26, RZ, 0x3c, !PT ;  /* 0x0000001a0f0f6212 */ /* 0x000fc600078e3cff */
        /* <DEDUP_REMOVED lines=13> */
[----:B------:R-:W-:Y:S02]  /*0790*/  @P6 LOP3.LUT R4, R4, R27, RZ, 0x3c, !PT ;  /* 0x0000001b04046212 */ /* 0x000fe400078e3cff */
[----:B------:R-:W-:Y:S02]  /*07a0*/  @P6 LOP3.LUT R2, R2, R21, RZ, 0x3c, !PT ;  /* 0x0000001502026212 */ /* 0x000fe400078e3cff */
[----:B------:R-:W-:Y:S02]  /*07b0*/  @P0 LOP3.LUT R4, R4, R23, RZ, 0x3c, !PT ;  /* 0x0000001704040212 */ /* 0x000fe400078e3cff */
[----:B------:R-:W-:Y:S02]  /*07c0*/  @P0 LOP3.LUT R2, R2, R25, RZ, 0x3c, !PT ;  /* 0x0000001902020212 */ /* 0x000fe400078e3cff */
[----:B--2---:R-:W-:Y:S02]  /*07d0*/  @P6 LOP3.LUT R5, R5, R18, RZ, 0x3c, !PT ;  /* 0x0000001205056212 */ /* 0x004fe400078e3cff */
[----:B---3--:R-:W-:-:S02]  /*07e0*/  @P6 LOP3.LUT R3, R3, R20, RZ, 0x3c, !PT ;  /* 0x0000001403036212 */ /* 0x008fc400078e3cff */
[----:B----4-:R-:W-:Y:S02]  /*07f0*/  @P0 LOP3.LUT R5, R5, R22, RZ, 0x3c, !PT ;  /* 0x0000001605050212 */ /* 0x010fe400078e3cff */
[----:B------:R-:W-:Y:S02]  /*0800*/  @P0 LOP3.LUT R3, R3, R26, RZ, 0x3c, !PT ;  /* 0x0000001a03030212 */ /* 0x000fe400078e3cff */
[----:B------:R-:W-:-:S13]  /*0810*/  R2P PR, R24.B1, 0x7f ;  /* 0x0000007f18007804 */ /* 0x000fda0000001000 */
[----:B------:R-:W2:Y:S04]  /*0820*/  @P0 LDG.E R18, desc[UR4][R10.64+0xa0] ;  /* 0x0000a0040a120981 */ /* 0x000ea8000c1e1900 */
[----:B------:R-:W3:Y:S04]  /*0830*/  @P1 LDG.E R22, desc[UR4][R10.64+0xb4] ;  /* 0x0000b4040a161981 */ /* 0x000ee8000c1e1900 */
[----:B------:R-:W4:Y:S04]  /*0840*/  @P2 LDG.E R26, desc[UR4][R10.64+0xc8] ;  /* 0x0000c8040a1a2981 */ /* 0x000f28000c1e1900 */
[----:B------:R-:W4:Y:S04]  /*0850*/  @P3 LDG.E R28, desc[UR4][R10.64+0xdc] ;  /* 0x0000dc040a1c3981 */ /* 0x000f28000c1e1900 */
[----:B------:R-:W4:Y:S04]  /*0860*/  @P0 LDG.E R23, desc[UR4][R10.64+0xa4] ;  /* 0x0000a4040a170981 */ /* 0x000f28000c1e1900 */
[----:B------:R-:W4:Y:S04]  /*0870*/  @P0 LDG.E R20, desc[UR4][R10.64+0xa8] ;  /* 0x0000a8040a140981 */ /* 0x000f28000c1e1900 */
[----:B------:R-:W4:Y:S04]  /*0880*/  @P4 LDG.E R25, desc[UR4][R10.64+0xf0] ;  /* 0x0000f0040a194981 */ /* 0x000f28000c1e1900 */
        /* <DEDUP_REMOVED lines=21> */
[----:B------:R-:W-:Y:S02]  /*09e0*/  LOP3.LUT P0, RZ, R24, 0x8000, RZ, 0xc0, !PT ;  /* 0x0000800018ff7812 */ /* 0x000fe4000780c0ff */
[----:B----4-:R-:W-:Y:S01]  /*09f0*/  @P5 LOP3.LUT R15, R15, R26, RZ, 0x3c, !PT ;  /* 0x0000001a0f0f5212 */ /* 0x010fe200078e3cff */
[----:B------:R-:W4:Y:S04]  /*0a00*/  @P3 LDG.E R24, desc[UR4][R10.64+0xe4] ;  /* 0x0000e4040a183981 */ /* 0x000f28000c1e1900 */
[----:B------:R-:W2:Y:S01]  /*0a10*/  @P6 LDG.E R26, desc[UR4][R10.64+0x118] ;  /* 0x000118040a1a6981 */ /* 0x000ea2000c1e1900 */
        /* <DEDUP_REMOVED lines=8> */
[----:B---3--:R-:W-:-:S03]  /*0aa0*/  @P2 LOP3.LUT R3, R3, R22, RZ, 0x3c, !PT ;  /* 0x0000001603032212 */ /* 0x008fc600078e3cff */
[----:B------:R-:W3:Y:S01]  /*0ab0*/  @P4 LDG.E R22, desc[UR4][R10.64+0x100] ;  /* 0x000100040a164981 */ /* 0x000ee2000c1e1900 */
[----:B--2---:R-:W-:-:S03]  /*0ac0*/  @P6 LOP3.LUT R15, R15, R26, RZ, 0x3c, !PT ;  /* 0x0000001a0f0f6212 */ /* 0x004fc600078e3cff */
[----:B------:R-:W2:Y:S01]  /*0ad0*/  @P0 LDG.E R26, desc[UR4][R10.64+0x12c] ;  /* 0x00012c040a1a0981 */ /* 0x000ea2000c1e1900 */
[----:B----4-:R-:W-:-:S03]  /*0ae0*/  @P2 LOP3.LUT R2, R2, R23, RZ, 0x3c, !PT ;  /* 0x0000001702022212 */ /* 0x010fc600078e3cff */
[----:B------:R-:W4:Y:S01]  /*0af0*/  @P4 LDG.E R23, desc[UR4][R10.64+0xfc] ;  /* 0x0000fc040a174981 */ /* 0x000f22000c1e1900 */
[----:B------:R-:W-:-:S03]  /*0b00*/  @P2 LOP3.LUT R5, R5, R20, RZ, 0x3c, !PT ;  /* 0x0000001405052212 */ /* 0x000fc600078e3cff */
[----:B------:R-:W4:Y:S01]  /*0b10*/  @P4 LDG.E R20, desc[UR4][R10.64+0xf8] ;  /* 0x0000f8040a144981 */ /* 0x000f22000c1e1900 */
[----:B------:R-:W-:Y:S02]  /*0b20*/  @P3 LOP3.LUT R2, R2, R27, RZ, 0x3c, !PT ;  /* 0x0000001b02023212 */ /* 0x000fe400078e3cff */
[----:B------:R-:W-:Y:S01]  /*0b30*/  @P3 LOP3.LUT R4, R4, R25, RZ, 0x3c, !PT ;  /* 0x0000001904043212 */ /* 0x000fe200078e3cff */
[----:B------:R-:W4:Y:S01]  /*0b40*/  @P5 LDG.E R27, desc[UR4][R10.64+0x110] ;  /* 0x000110040a1b5981 */ /* 0x000f22000c1e1900 */
[----:B------:R-:W-:-:S03]  /*0b50*/  @P3 LOP3.LUT R5, R5, R24, RZ, 0x3c, !PT ;  /* 0x0000001805053212 */ /* 0x000fc600078e3cff */
[----:B------:R-:W4:Y:S04]  /*0b60*/  @P5 LDG.E R25, desc[UR4][R10.64+0x108] ;  /* 0x000108040a195981 */ /* 0x000f28000c1e1900 */
        /* <DEDUP_REMOVED lines=19> */
[----:B------:R-:W-:-:S05]  /*0ca0*/  VIADD R19, R19, 0x10 ;  /* 0x0000001013137836 */ /* 0x000fca0000000000 */
[----:B------:R-:W-:Y:S02]  /*0cb0*/  ISETP.NE.AND P1, PT, R19, 0x20, PT ;  /* 0x000000201300780c */ /* 0x000fe40003f25270 */
[----:B------:R-:W-:Y:S02]  /*0cc0*/  @P5 LOP3.LUT R3, R3, R18, RZ, 0x3c, !PT ;  /* 0x0000001203035212 */ /* 0x000fe400078e3cff */
[----:B------:R-:W-:Y:S02]  /*0cd0*/  @P6 LOP3.LUT R4, R4, R21, RZ, 0x3c, !PT ;  /* 0x0000001504046212 */ /* 0x000fe400078e3cff */
[----:B---3--:R-:W-:-:S04]  /*0ce0*/  @P6 LOP3.LUT R3, R3, R22, RZ, 0x3c, !PT ;  /* 0x0000001603036212 */ /* 0x008fc800078e3cff */
[----:B--2---:R-:W-:Y:S02]  /*0cf0*/  @P0 LOP3.LUT R3, R3, R26, RZ, 0x3c, !PT ;  /* 0x0000001a03030212 */ /* 0x004fe400078e3cff */
[----:B----4-:R-:W-:Y:S02]  /*0d00*/  @P6 LOP3.LUT R2, R2, R23, RZ, 0x3c, !PT ;  /* 0x0000001702026212 */ /* 0x010fe400078e3cff */
[----:B------:R-:W-:Y:S02]  /*0d10*/  @P6 LOP3.LUT R5, R5, R20, RZ, 0x3c, !PT ;  /* 0x0000001405056212 */ /* 0x000fe400078e3cff */
[----:B------:R-:W-:Y:S02]  /*0d20*/  @P0 LOP3.LUT R2, R2, R27, RZ, 0x3c, !PT ;  /* 0x0000001b02020212 */ /* 0x000fe400078e3cff */
[----:B------:R-:W-:Y:S02]  /*0d30*/  @P0 LOP3.LUT R4, R4, R25, RZ, 0x3c, !PT ;  /* 0x0000001904040212 */ /* 0x000fe400078e3cff */
[----:B------:R-:W-:Y:S01]  /*0d40*/  @P0 LOP3.LUT R5, R5, R24, RZ, 0x3c, !PT ;  /* 0x0000001805050212 */ /* 0x000fe200078e3cff */
[----:B------:R-:W-:Y:S06]  /*0d50*/  @P1 BRA `(.L_x_5) ;  /* 0xfffffff400481947 */ /* 0x000fec000383ffff */
[----:B------:R-:W-:-:S05]  /*0d60*/  VIADD R17, R17, 0x1 ;  /* 0x0000000111117836 */ /* 0x000fca0000000000 */
[----:B------:R-:W-:-:S13]  /*0d70*/  ISETP.NE.AND P0, PT, R17, 0x5, PT ;  /* 0x000000051100780c */ /* 0x000fda0003f05270 */
[----:B------:R-:W-:Y:S05]  /*0d80*/  @P0 BRA `(.L_x_6) ;  /* 0xfffffff400300947 */ /* 0x000fea000383ffff */
[----:B------:R0:W-:Y:S01]  /*0d90*/  STG.E.64 desc[UR4][R6.64+0x8], R4 ;  /* 0x0000080406007986 */ /* 0x0001e2000c101b04 */
[----:B------:R-:W-:Y:S01]  /*0da0*/  VIADD R14, R14, 0x1 ;  /* 0x000000010e0e7836 */ /* 0x000fe20000000000 */
[----:B------:R-:W-:Y:S02]  /*0db0*/  LOP3.LUT R11, R13, 0x3, RZ, 0xc0, !PT ;  /* 0x000000030d0b7812 */ /* 0x000fe400078ec0ff */
[----:B------:R0:W-:Y:S02]  /*0dc0*/  STG.E.64 desc[UR4][R6.64+0x10], R2 ;  /* 0x0000100206007986 */ /* 0x0001e4000c101b04 */
[----:B------:R-:W-:Y:S02]  /*0dd0*/  ISETP.GE.U32.AND P0, PT, R14, R11, PT ;  /* 0x0000000b0e00720c */ /* 0x000fe40003f06070 */
[----:B------:R0:W-:Y:S11]  /*0de0*/  STG.E desc[UR4][R6.64+0x4], R15 ;  /* 0x0000040f06007986 */ /* 0x0001f6000c101904 */
[----:B------:R-:W-:Y:S05]  /*0df0*/  @!P0 BRA `(.L_x_7) ;  /* 0xfffffff400048947 */ /* 0x000fea000383ffff */
.L_x_4:
[----:B------:R-:W-:Y:S05]  /*0e00*/  BSYNC.RECONVERGENT B1 ;  /* 0x0000000000017941 */ /* 0x000fea0003800200 */
.L_x_3:
[C---:B------:R-:W-:Y:S01]  /*0e10*/  ISETP.GT.U32.AND P0, PT, R13.reuse, 0x3, PT ;  /* 0x000000030d00780c */ /* 0x040fe20003f04070 */
[----:B------:R-:W-:Y:S01]  /*0e20*/  VIADD R12, R12, 0x1 ;  /* 0x000000010c0c7836 */ /* 0x000fe20000000000 */
[--C-:B------:R-:W-:Y:S02]  /*0e30*/  SHF.R.U64 R13, R13, 0x2, R0.reuse ;  /* 0x000000020d0d7819 */ /* 0x100fe40000001200 */
[----:B------:R-:W-:Y:S02]  /*0e40*/  ISETP.GT.U32.AND.EX P0, PT, R0, RZ, PT, P0 ;  /* 0x000000ff0000720c */ /* 0x000fe40003f04100 */
[----:B------:R-:W-:-:S11]  /*0e50*/  SHF.R.U32.HI R0, RZ, 0x2, R0 ;  /* 0x00000002ff007819 */ /* 0x000fd60000011600 */
[----:B------:R-:W-:Y:S05]  /*0e60*/  @P0 BRA `(.L_x_8) ;  /* 0xfffffff000c80947 */ /* 0x000fea000383ffff */
.L_x_2:
[----:B------:R-:W-:Y:S05]  /*0e70*/  BSYNC.RECONVERGENT B0 ;  /* 0x0000000000007941 */ /* 0x000fea0003800200 */
.L_x_1:
[----:B------:R-:W-:Y:S04]  /*0e80*/  STG.E.64 desc[UR4][R6.64+0x18], RZ ;  /* 0x000018ff06007986 */ /* 0x000fe8000c101b04 */
[----:B------:R-:W-:Y:S04]  /*0e90*/  STG.E desc[UR4][R6.64+0x20], RZ ;  /* 0x000020ff06007986 */ /* 0x000fe8000c101904 */
[----:B------:R-:W-:Y:S01]  /*0ea0*/  STG.E.64 desc[UR4][R6.64+0x28], RZ ;  /* 0x000028ff06007986 */ /* 0x000fe2000c101b04 */
[----:B------:R-:W-:Y:S05]  /*0eb0*/  EXIT ;  /* 0x000000000000794d */ /* 0x000fea0003800000 */
.L_x_9:
        /* <DEDUP_REMOVED lines=12> */
.L_x_11:


//--------------------- .nv.global.init           --------------------------
	.section	.nv.global.init,"aw",@progbits
	.align	4
.nv.global.init:
	.type		mrg32k3aM1SubSeq,@object
	.size		mrg32k3aM1SubSeq,(mrg32k3aM2SubSeq - mrg32k3aM1SubSeq)
mrg32k3aM1SubSeq:
        /*0000*/ 	.byte	0x0b, 0xcc, 0xee, 0x04, 0x73, 0x29, 0x8b, 0x6f, 0xf6, 0x53, 0x03, 0xf6, 0x23, 0xf6, 0xea, 0xda
        /* <DEDUP_REMOVED lines=125> */
	.type		mrg32k3aM2SubSeq,@object
	.size		mrg32k3aM2SubSeq,(mrg32k3aM1 - mrg32k3aM2SubSeq)
mrg32k3aM2SubSeq:
        /* <DEDUP_REMOVED lines=126> */
	.type		mrg32k3aM1,@object
	.size		mrg32k3aM1,(mrg32k3aM1Seq - mrg32k3aM1)
mrg32k3aM1:
        /* <DEDUP_REMOVED lines=144> */
	.type		mrg32k3aM1Seq,@object
	.size		mrg32k3aM1Seq,(mrg32k3aM2 - mrg32k3aM1Seq)
mrg32k3aM1Seq:
        /* <DEDUP_REMOVED lines=144> */
	.type		mrg32k3aM2,@object
	.size		mrg32k3aM2,(mrg32k3aM2Seq - mrg32k3aM2)
mrg32k3aM2:
        /* <DEDUP_REMOVED lines=144> */
	.type		mrg32k3aM2Seq,@object
	.size		mrg32k3aM2Seq,(precalc_xorwow_matrix - mrg32k3aM2Seq)
mrg32k3aM2Seq:
        /* <DEDUP_REMOVED lines=144> */
	.type		precalc_xorwow_matrix,@object
	.size		precalc_xorwow_matrix,(precalc_xorwow_offset_matrix - precalc_xorwow_matrix)
precalc_xorwow_matrix:
        /* <DEDUP_REMOVED lines=6400> */
	.type		precalc_xorwow_offset_matrix,@object
	.size		precalc_xorwow_offset_matrix,(.L_1 - precalc_xorwow_offset_matrix)
precalc_xorwow_offset_matrix:
        /* <DEDUP_REMOVED lines=6400> */
.L_1:


//--------------------- .nv.shared.reserved.0     --------------------------
	.section	.nv.shared.reserved.0,"aw",@nobits
	.weak		__nv_reservedSMEM_offset_0_alias
	.size		__nv_reservedSMEM_offset_0_alias, 0, 64
	.other		__nv_reservedSMEM_offset_0_alias,@"STO_CUDA_RESERVED_SHARED STV_DEFAULT"
__nv_reservedSMEM_offset_0_alias:
	.zero		0
	.zero		64


//--------------------- .nv.constant0._Z7randomsP17curandStateXORWOWPf --------------------------
	.section	.nv.constant0._Z7randomsP17curandStateXORWOWPf,"a",@progbits
	.sectionflags	@""
	.align	4
.nv.constant0._Z7randomsP17curandStateXORWOWPf:
	.zero		912


//--------------------- .nv.constant0._Z4initjP17curandStateXORWOW --------------------------
	.section	.nv.constant0._Z4initjP17curandStateXORWOW,"a",@progbits
	.sectionflags	@""
	.align	4
.nv.constant0._Z4initjP17curandStateXORWOW:
	.zero		912


//--------------------- SYMBOLS --------------------------

	.type		.nv.reservedSmem.offset0,@object
	.size		.nv.reservedSmem.offset0,0x4
